	.headerflags	@"EF_CUDA_TEXMODE_UNIFIED EF_CUDA_64BIT_ADDRESS EF_CUDA_ACCELERATORS EF_CUDA_SM90 EF_CUDA_VIRTUAL_SM(EF_CUDA_SM90)"
	.elftype	@"ET_EXEC"


//--------------------- .nv.info                  --------------------------
	.section	.nv.info,"",@"SHT_CUDA_INFO"
	.align	4


	//----- nvinfo : EIATTR_REGCOUNT
	.align		4
        /*0000*/ 	.byte	0x04, 0x2f
        /*0002*/ 	.short	(.L_3 - .L_2)
	.align		4
.L_2:
        /*0004*/ 	.word	index@(triton_poi_fused_div_0)
        /*0008*/ 	.word	0x00000017


	//----- nvinfo : EIATTR_MIN_STACK_SIZE
	.align		4
.L_3:
        /*000c*/ 	.byte	0x04, 0x12
        /*000e*/ 	.short	(.L_5 - .L_4)
	.align		4
.L_4:
        /*0010*/ 	.word	index@(triton_poi_fused_div_0)
        /*0014*/ 	.word	0x00000000


	//----- nvinfo : EIATTR_FRAME_SIZE
	.align		4
.L_5:
        /*0018*/ 	.byte	0x04, 0x11
        /*001a*/ 	.short	(.L_7 - .L_6)
	.align		4
.L_6:
        /*001c*/ 	.word	index@(triton_poi_fused_div_0)
        /*0020*/ 	.word	0x00000000


	//----- nvinfo : EIATTR_MIN_STACK_SIZE
	.align		4
.L_7:
        /*0024*/ 	.byte	0x04, 0x12
        /*0026*/ 	.short	(.L_9 - .L_8)
	.align		4
.L_8:
        /*0028*/ 	.word	index@(triton_poi_fused_div_0)
        /*002c*/ 	.word	0x00000000
.L_9:


//--------------------- .nv.info.triton_poi_fused_div_0 --------------------------
	.section	.nv.info.triton_poi_fused_div_0,"",@"SHT_CUDA_INFO"
	.sectionflags	@""
	.align	4


	//----- nvinfo : EIATTR_CUDA_API_VERSION
	.align		4
        /*0000*/ 	.byte	0x04, 0x37
        /*0002*/ 	.short	(.L_11 - .L_10)
.L_10:
        /*0004*/ 	.word	0x0000007c


	//----- nvinfo : EIATTR_KPARAM_INFO
	.align		4
.L_11:
        /*0008*/ 	.byte	0x04, 0x17
        /*000a*/ 	.short	(.L_13 - .L_12)
.L_12:
        /*000c*/ 	.word	0x00000000
        /*0010*/ 	.short	0x0003
        /*0012*/ 	.short	0x0014
        /*0014*/ 	.byte	0x00, 0xf0, 0x11, 0x00


	//----- nvinfo : EIATTR_KPARAM_INFO
	.align		4
.L_13:
        /*0018*/ 	.byte	0x04, 0x17
        /*001a*/ 	.short	(.L_15 - .L_14)
.L_14:
        /*001c*/ 	.word	0x00000000
        /*0020*/ 	.short	0x0002
        /*0022*/ 	.short	0x0010
        /*0024*/ 	.byte	0x00, 0xf0, 0x11, 0x00


	//----- nvinfo : EIATTR_KPARAM_INFO
	.align		4
.L_15:
        /*0028*/ 	.byte	0x04, 0x17
        /*002a*/ 	.short	(.L_17 - .L_16)
.L_16:
        /*002c*/ 	.word	0x00000000
        /*0030*/ 	.short	0x0001
        /*0032*/ 	.short	0x0008
        /*0034*/ 	.byte	0x00, 0xf4, 0x21, 0x00


	//----- nvinfo : EIATTR_KPARAM_INFO
	.align		4
.L_17:
        /*0038*/ 	.byte	0x04, 0x17
        /*003a*/ 	.short	(.L_19 - .L_18)
.L_18:
        /*003c*/ 	.word	0x00000000
        /*0040*/ 	.short	0x0000
        /*0042*/ 	.short	0x0000
        /*0044*/ 	.byte	0x00, 0xf4, 0x21, 0x00


	//----- nvinfo : EIATTR_SPARSE_MMA_MASK
	.align		4
.L_19:
        /*0048*/ 	.byte	0x03, 0x50
        /*004a*/ 	.short	0x0000


	//----- nvinfo : EIATTR_MAXREG_COUNT
	.align		4
        /*004c*/ 	.byte	0x03, 0x1b
        /*004e*/ 	.short	0x00ff


	//----- nvinfo : EIATTR_EXIT_INSTR_OFFSETS
	.align		4
        /*0050*/ 	.byte	0x04, 0x1c
        /*0052*/ 	.short	(.L_21 - .L_20)


	//   ....[0]....
.L_20:
        /*0054*/ 	.word	0x000004a0


	//   ....[1]....
        /*0058*/ 	.word	0x00000500


	//----- nvinfo : EIATTR_REQNTID
	.align		4
.L_21:
        /*005c*/ 	.byte	0x04, 0x10
        /*005e*/ 	.short	(.L_23 - .L_22)
.L_22:
        /*0060*/ 	.word	0x00000080
        /*0064*/ 	.word	0x00000001
        /*0068*/ 	.word	0x00000001


	//----- nvinfo : EIATTR_CBANK_PARAM_SIZE
	.align		4
.L_23:
        /*006c*/ 	.byte	0x03, 0x19
        /*006e*/ 	.short	0x0018


	//----- nvinfo : EIATTR_PARAM_CBANK
	.align		4
        /*0070*/ 	.byte	0x04, 0x0a
        /*0072*/ 	.short	(.L_25 - .L_24)
	.align		4
.L_24:
        /*0074*/ 	.word	index@(.nv.constant0.triton_poi_fused_div_0)
        /*0078*/ 	.short	0x0210
        /*007a*/ 	.short	0x0018


	//----- nvinfo : EIATTR_SW_WAR
	.align		4
.L_25:
        /*007c*/ 	.byte	0x04, 0x36
        /*007e*/ 	.short	(.L_27 - .L_26)
.L_26:
        /*0080*/ 	.word	0x00000008
.L_27:


//--------------------- .nv.callgraph             --------------------------
	.section	.nv.callgraph,"",@"SHT_CUDA_CALLGRAPH"
	.align	4
	.sectionentsize	8
	.align		4
        /*0000*/ 	.word	0x00000000
	.align		4
        /*0004*/ 	.word	0xffffffff
	.align		4
        /*0008*/ 	.word	0x00000000
	.align		4
        /*000c*/ 	.word	0xfffffffe
	.align		4
        /*0010*/ 	.word	0x00000000
	.align		4
        /*0014*/ 	.word	0xfffffffd
	.align		4
        /*0018*/ 	.word	0x00000000
	.align		4
        /*001c*/ 	.word	0xfffffffc


//--------------------- .nv.constant4             --------------------------
	.section	.nv.constant4,"a",@progbits
	.align	8
	.align		8
.nv.constant4:
        /*0000*/ 	.dword	_$_str
	.align		8
        /*0008*/ 	.dword	_$_str_$_2


//--------------------- .text.triton_poi_fused_div_0 --------------------------
	.section	.text.triton_poi_fused_div_0,"ax",@progbits
	.sectionflags	@"SHF_BARRIERS=1"
	.align	128
        .global         triton_poi_fused_div_0
        .type           triton_poi_fused_div_0,@function
        .size           triton_poi_fused_div_0,(.L_x_1 - triton_poi_fused_div_0)
        .other          triton_poi_fused_div_0,@"STO_CUDA_ENTRY STV_DEFAULT"
triton_poi_fused_div_0:
.text.triton_poi_fused_div_0:
[----:B------:R-:W0:Y:S01]  /*0000*/  LDC R1, c[0x0][0x28] ;  /* 0x00000a00ff017b82 */ /* 0x000e220000000800 */
[----:B------:R-:W1:Y:S07]  /*0010*/  S2R R0, SR_CTAID.Y ;  /* 0x0000000000007919 */ /* 0x000e6e0000002600 */
[----:B------:R-:W2:Y:S01]  /*0020*/  LDC.64 R2, c[0x0][0x210] ;  /* 0x00008400ff027b82 */ /* 0x000ea20000000a00 */
[----:B------:R-:W-:Y:S01]  /*0030*/  ULDC.64 UR6, c[0x0][0x208] ;  /* 0x0000820000067ab9 */ /* 0x000fe20000000a00 */
[----:B------:R-:W3:Y:S01]  /*0040*/  S2R R5, SR_TID.X ;  /* 0x0000000000057919 */ /* 0x000ee20000002100 */
[----:B-1----:R-:W-:-:S05]  /*0050*/  IMAD.SHL.U32 R0, R0, 0x20, RZ ;  /* 0x0000002000007824 */ /* 0x002fca00078e00ff */
[----:B---3--:R-:W-:-:S04]  /*0060*/  LOP3.LUT R4, R0, 0x1f, R5, 0xf8, !PT ;  /* 0x0000001f00047812 */ /* 0x008fc800078ef805 */
[----:B------:R-:W-:Y:S02]  /*0070*/  SHF.R.S32.HI R7, RZ, 0x1f, R4 ;  /* 0x0000001fff077819 */ /* 0x000fe40000011404 */
[----:B------:R-:W-:Y:S02]  /*0080*/  ISETP.GE.AND P0, PT, R4, 0x40, PT ;  /* 0x000000400400780c */ /* 0x000fe40003f06270 */
[----:B------:R-:W-:-:S04]  /*0090*/  LEA.HI R7, R7, R4, RZ, 0x4 ;  /* 0x0000000407077211 */ /* 0x000fc800078f20ff */
[C---:B------:R-:W-:Y:S01]  /*00a0*/  LOP3.LUT R8, R7.reuse, 0xfffffff0, RZ, 0xc0, !PT ;  /* 0xfffffff007087812 */ /* 0x040fe200078ec0ff */
[----:B------:R-:W-:-:S05]  /*00b0*/  IMAD.SHL.U32 R6, R7, 0x4, RZ ;  /* 0x0000000407067824 */ /* 0x000fca00078e00ff */
[----:B------:R-:W-:-:S04]  /*00c0*/  LOP3.LUT R7, R6, 0xffffffc0, RZ, 0xc0, !PT ;  /* 0xffffffc006077812 */ /* 0x000fc800078ec0ff */
[----:B------:R-:W-:Y:S02]  /*00d0*/  IADD3 R17, R7, R4, -R8 ;  /* 0x0000000407117210 */ /* 0x000fe40007ffe808 */
[----:B------:R-:W-:-:S03]  /*00e0*/  CS2R R6, SRZ ;  /* 0x0000000000067805 */ /* 0x000fc6000001ff00 */
[C---:B------:R-:W-:Y:S02]  /*00f0*/  VIADD R11, R17.reuse, 0x10 ;  /* 0x00000010110b7836 */ /* 0x040fe40000000000 */
[----:B------:R-:W-:Y:S02]  /*0100*/  VIADD R13, R17, 0x20 ;  /* 0x00000020110d7836 */ /* 0x000fe40000000000 */
[----:B--2---:R-:W-:Y:S01]  /*0110*/  IMAD.WIDE R10, R11, 0x4, R2 ;  /* 0x000000040b0a7825 */ /* 0x004fe200078e0202 */
[----:B------:R-:W-:-:S03]  /*0120*/  CS2R R18, SRZ ;  /* 0x0000000000127805 */ /* 0x000fc6000001ff00 */
[C-C-:B------:R-:W-:Y:S01]  /*0130*/  IMAD.WIDE R8, R17.reuse, 0x4, R2.reuse ;  /* 0x0000000411087825 */ /* 0x140fe200078e0202 */
[----:B------:R1:W2:Y:S03]  /*0140*/  @!P0 LDG.E.EL R6, desc[UR6][R10.64] ;  /* 0x000000060a068981 */ /* 0x0002a6000c2e1900 */
[----:B------:R-:W-:Y:S01]  /*0150*/  VIADD R15, R17, 0x30 ;  /* 0x00000030110f7836 */ /* 0x000fe20000000000 */
[----:B------:R3:W4:Y:S01]  /*0160*/  @!P0 LDG.E.EL R7, desc[UR6][R8.64] ;  /* 0x0000000608078981 */ /* 0x000722000c2e1900 */
[----:B------:R-:W-:-:S04]  /*0170*/  IMAD.WIDE R12, R13, 0x4, R2 ;  /* 0x000000040d0c7825 */ /* 0x000fc800078e0202 */
[----:B------:R-:W-:Y:S01]  /*0180*/  IMAD.WIDE R14, R15, 0x4, R2 ;  /* 0x000000040f0e7825 */ /* 0x000fe200078e0202 */
[----:B------:R-:W5:Y:S04]  /*0190*/  @!P0 LDG.E.EL R18, desc[UR6][R12.64] ;  /* 0x000000060c128981 */ /* 0x000f68000c2e1900 */
[----:B------:R-:W5:Y:S01]  /*01a0*/  @!P0 LDG.E.EL R19, desc[UR6][R14.64] ;  /* 0x000000060e138981 */ /* 0x000f62000c2e1900 */
[----:B------:R-:W3:Y:S01]  /*01b0*/  S2R R16, SR_CTAID.X ;  /* 0x0000000000107919 */ /* 0x000ee20000002500 */
[----:B------:R-:W-:-:S04]  /*01c0*/  SHF.R.U32.HI R20, RZ, 0x5, R5 ;  /* 0x00000005ff147819 */ /* 0x000fc80000011605 */
[----:B-1----:R-:W-:Y:S01]  /*01d0*/  SGXT.U32 R11, R20, 0x2 ;  /* 0x00000002140b781a */ /* 0x002fe20000000000 */
[----:B---3--:R-:W-:Y:S02]  /*01e0*/  IMAD.MOV.U32 R9, RZ, RZ, RZ ;  /* 0x000000ffff097224 */ /* 0x008fe400078e00ff */
[----:B0-----:R-:W-:-:S05]  /*01f0*/  IMAD.SHL.U32 R10, R16, 0x4, RZ ;  /* 0x00000004100a7824 */ /* 0x001fca00078e00ff */
[----:B------:R-:W-:-:S04]  /*0200*/  LOP3.LUT R16, R10, R11, RZ, 0xfc, !PT ;  /* 0x0000000b0a107212 */ /* 0x000fc800078efcff */
[----:B------:R-:W-:-:S04]  /*0210*/  ISETP.GE.AND P0, PT, R16, 0x4, PT ;  /* 0x000000041000780c */ /* 0x000fc80003f06270 */
[----:B------:R-:W-:Y:S01]  /*0220*/  ISETP.LT.AND P0, PT, R4, 0x40, !P0 ;  /* 0x000000400400780c */ /* 0x000fe20004701270 */
[----:B------:R-:W-:-:S04]  /*0230*/  IMAD R17, R16, 0x10, R17 ;  /* 0x0000001010117824 */ /* 0x000fc800078e0211 */
[----:B------:R-:W-:-:S08]  /*0240*/  IMAD.WIDE R2, R17, 0x4, R2 ;  /* 0x0000000411027825 */ /* 0x000fd000078e0202 */
[----:B------:R0:W3:Y:S01]  /*0250*/  @P0 LDG.E.EL R9, desc[UR6][R2.64] ;  /* 0x0000000602090981 */ /* 0x0000e2000c2e1900 */
[----:B------:R-:W1:Y:S01]  /*0260*/  S2UR UR5, SR_CgaCtaId ;  /* 0x00000000000579c3 */ /* 0x000e620000008800 */
[----:B0-----:R-:W-:Y:S01]  /*0270*/  IMAD.SHL.U32 R2, R5, 0x4, RZ ;  /* 0x0000000405027824 */ /* 0x001fe200078e00ff */
[----:B------:R-:W-:Y:S01]  /*0280*/  SHF.R.U32.HI R3, RZ, 0x2, R5 ;  /* 0x00000002ff037819 */ /* 0x000fe20000011605 */
[----:B------:R-:W-:-:S03]  /*0290*/  UMOV UR4, 0x400 ;  /* 0x0000040000047882 */ /* 0x000fc60000000000 */
[----:B------:R-:W-:Y:S02]  /*02a0*/  LOP3.LUT R11, R11, 0x7c, R2, 0xf8, !PT ;  /* 0x0000007c0b0b7812 */ /* 0x000fe400078ef802 */
[----:B------:R-:W-:Y:S02]  /*02b0*/  SGXT.U32 R3, R3, 0x5 ;  /* 0x000000050303781a */ /* 0x000fe40000000000 */
[----:B------:R-:W-:Y:S01]  /*02c0*/  LOP3.LUT R10, R10, 0x3, R5, 0xf8, !PT ;  /* 0x000000030a0a7812 */ /* 0x000fe200078ef805 */
[----:B-1----:R-:W-:Y:S01]  /*02d0*/  UPRMT UR4, UR5, 0x654, UR4 ;  /* 0x0000065405047896 */ /* 0x002fe20008000004 */
[----:B--2---:R-:W-:-:S04]  /*02e0*/  FMUL R6, R6, R6 ;  /* 0x0000000606067220 */ /* 0x004fc80000400000 */
[----:B----4-:R-:W-:-:S04]  /*02f0*/  FFMA R7, R7, R7, R6 ;  /* 0x0000000707077223 */ /* 0x010fc80000000006 */
[----:B-----5:R-:W-:-:S04]  /*0300*/  FFMA R18, R18, R18, R7 ;  /* 0x0000001212127223 */ /* 0x020fc80000000007 */
[----:B------:R-:W-:-:S04]  /*0310*/  FFMA R18, R19, R19, R18 ;  /* 0x0000001313127223 */ /* 0x000fc80000000012 */
[----:B------:R-:W0:Y:S02]  /*0320*/  MUFU.SQRT R4, R18 ;  /* 0x0000001200047308 */ /* 0x000e240000002000 */
[C---:B0-----:R-:W-:Y:S02]  /*0330*/  FSETP.GT.AND P0, PT, R4.reuse, 9.9999999600419720025e-13, PT ;  /* 0x2b8cbccc0400780b */ /* 0x041fe40003f04000 */
[----:B------:R-:W-:-:S11]  /*0340*/  FSETP.NAN.AND P1, PT, R4, R4, PT ;  /* 0x000000040400720b */ /* 0x000fd60003f28000 */
[----:B------:R-:W-:-:S04]  /*0350*/  @!P0 FSEL R4, R4, 9.9999999600419720025e-13, P1 ;  /* 0x2b8cbccc04048808 */ /* 0x000fc80000800000 */
[C---:B------:R-:W-:Y:S02]  /*0360*/  FSETP.GT.AND P0, PT, R4.reuse, 8.50705917302346158658e+37, PT ;  /* 0x7e8000000400780b */ /* 0x040fe40003f04000 */
[----:B------:R-:W-:-:S11]  /*0370*/  FSETP.GEU.AND P1, PT, R4, 1.175494350822287508e-38, PT ;  /* 0x008000000400780b */ /* 0x000fd60003f2e000 */
[----:B------:R-:W-:-:S04]  /*0380*/  @P0 FMUL R4, R4, 0.25 ;  /* 0x3e80000004040820 */ /* 0x000fc80000400000 */
[----:B------:R-:W-:Y:S01]  /*0390*/  @!P1 FMUL R4, R4, 16777216 ;  /* 0x4b80000004049820 */ /* 0x000fe20000400000 */
[----:B------:R-:W-:-:S05]  /*03a0*/  SHF.R.U32.HI R6, RZ, 0x2, R2 ;  /* 0x00000002ff067819 */ /* 0x000fca0000011602 */
[----:B------:R-:W0:Y:S01]  /*03b0*/  MUFU.RCP R4, R4 ;  /* 0x0000000400047308 */ /* 0x000e220000001000 */
[----:B------:R-:W-:Y:S01]  /*03c0*/  SGXT.U32 R6, R6, 0x5 ;  /* 0x000000050606781a */ /* 0x000fe20000000000 */
[----:B---3--:R-:W-:Y:S01]  /*03d0*/  @P0 FMUL R9, R9, 0.25 ;  /* 0x3e80000009090820 */ /* 0x008fe20000400000 */
[----:B------:R-:W-:-:S03]  /*03e0*/  LOP3.LUT R2, R5, 0x7f, RZ, 0xc0, !PT ;  /* 0x0000007f05027812 */ /* 0x000fc600078ec0ff */
[----:B------:R-:W-:Y:S02]  /*03f0*/  IMAD.IADD R6, R11, 0x1, R6 ;  /* 0x000000010b067824 */ /* 0x000fe400078e0206 */
[----:B------:R-:W-:Y:S01]  /*0400*/  @!P1 FMUL R9, R9, 16777216 ;  /* 0x4b80000009099820 */ /* 0x000fe20000400000 */
[----:B------:R-:W-:Y:S01]  /*0410*/  LOP3.LUT R5, R0, R3, RZ, 0xfc, !PT ;  /* 0x0000000300057212 */ /* 0x000fe200078efcff */
[----:B------:R-:W-:Y:S01]  /*0420*/  IMAD.IADD R2, R3, 0x1, R2 ;  /* 0x0000000103027824 */ /* 0x000fe200078e0202 */
[----:B------:R-:W-:Y:S01]  /*0430*/  LEA R3, R6, UR4, 0x2 ;  /* 0x0000000406037c11 */ /* 0x000fe2000f8e10ff */
[----:B0-----:R-:W-:-:S05]  /*0440*/  FMUL R4, R4, R9 ;  /* 0x0000000904047220 */ /* 0x001fca0000400000 */
[----:B------:R0:W-:Y:S01]  /*0450*/  STS [R3], R4 ;  /* 0x0000000403007388 */ /* 0x0001e20000000800 */
[----:B------:R-:W-:Y:S01]  /*0460*/  BAR.SYNC.DEFER_BLOCKING 0x0 ;  /* 0x0000000000007b1d */ /* 0x000fe20000010000 */
[----:B------:R-:W-:-:S04]  /*0470*/  ISETP.GE.AND P0, PT, R10, 0x4, PT ;  /* 0x000000040a00780c */ /* 0x000fc80003f06270 */
[----:B------:R-:W-:Y:S02]  /*0480*/  ISETP.LT.AND P0, PT, R5, 0x40, !P0 ;  /* 0x000000400500780c */ /* 0x000fe40004701270 */
[----:B------:R-:W-:-:S11]  /*0490*/  LEA R0, R2, UR4, 0x2 ;  /* 0x0000000402007c11 */ /* 0x000fd6000f8e10ff */
[----:B0-----:R-:W-:Y:S05]  /*04a0*/  @!P0 EXIT ;  /* 0x000000000000894d */ /* 0x001fea0003800000 */
[----:B------:R-:W0:Y:S01]  /*04b0*/  LDS R7, [R0] ;  /* 0x0000000000077984 */ /* 0x000e220000000800 */
[----:B------:R-:W1:Y:S01]  /*04c0*/  LDC.64 R2, c[0x0][0x218] ;  /* 0x00008600ff027b82 */ /* 0x000e620000000a00 */
[----:B------:R-:W-:-:S04]  /*04d0*/  IMAD R5, R5, 0x4, R10 ;  /* 0x0000000405057824 */ /* 0x000fc800078e020a */
[----:B-1----:R-:W-:-:S05]  /*04e0*/  IMAD.WIDE R2, R5, 0x4, R2 ;  /* 0x0000000405027825 */ /* 0x002fca00078e0202 */
[----:B0-----:R-:W-:Y:S01]  /*04f0*/  STG.E desc[UR6][R2.64], R7 ;  /* 0x0000000702007986 */ /* 0x001fe2000c101906 */
[----:B------:R-:W-:Y:S05]  /*0500*/  EXIT ;  /* 0x000000000000794d */ /* 0x000fea0003800000 */
.L_x_0:
[----:B------:R-:W-:-:S00]  /*0510*/  BRA `(.L_x_0) ;  /* 0xfffffffc00fc7947 */ /* 0x000fc0000383ffff */
[----:B------:R-:W-:-:S00]  /*0520*/  NOP ;  /* 0x0000000000007918 */ /* 0x000fc00000000000 */
        /* <DEDUP_REMOVED lines=13> */
.L_x_1:


//--------------------- .nv.global.init           --------------------------
	.section	.nv.global.init,"aw",@progbits
.nv.global.init:
	.type		_$_str,@object
	.size		_$_str,(_$_str_$_2 - _$_str)
_$_str:
        /*0000*/ 	.byte	0x5f, 0x5f, 0x43, 0x55, 0x44, 0x41, 0x5f, 0x46, 0x54, 0x5a, 0x00
	.type		_$_str_$_2,@object
	.size		_$_str_$_2,(.L_1 - _$_str_$_2)
_$_str_$_2:
        /*000b*/ 	.byte	0x5f, 0x5f, 0x43, 0x55, 0x44, 0x41, 0x5f, 0x50, 0x52, 0x45, 0x43, 0x5f, 0x53, 0x51, 0x52, 0x54
        /*001b*/ 	.byte	0x00
.L_1:


//--------------------- .nv.shared.triton_poi_fused_div_0 --------------------------
	.section	.nv.shared.triton_poi_fused_div_0,"aw",@nobits
	.sectionflags	@""
	.align	16
	.zero		1024


//--------------------- .nv.constant0.triton_poi_fused_div_0 --------------------------
	.section	.nv.constant0.triton_poi_fused_div_0,"a",@progbits
	.sectionflags	@""
	.align	4
.nv.constant0.triton_poi_fused_div_0:
	.zero		552
